//
// Generated by NVIDIA NVVM Compiler
//
// Compiler Build ID: CL-36424714
// Cuda compilation tools, release 13.0, V13.0.88
// Based on NVVM 20.0.0
//

.version 9.0
.target sm_100
.address_size 64

	// .globl	_Z10readStructiP12Table_struct
.extern .func  (.param .b32 func_retval0) vprintf
(
	.param .b64 vprintf_param_0,
	.param .b64 vprintf_param_1
)
;
.global .align 1 .b8 $str[6] = {37, 46, 50, 102, 32};
.global .align 1 .b8 $str$1[8] = {110, 95, 123, 37, 100, 125, 32};

.visible .entry _Z10readStructiP12Table_struct(
	.param .u32 _Z10readStructiP12Table_struct_param_0,
	.param .u64 .ptr .align 1 _Z10readStructiP12Table_struct_param_1
)
{
	.local .align 8 .b8 	__local_depot0[8];
	.reg .b64 	%SP;
	.reg .b64 	%SPL;
	.reg .pred 	%p<11>;
	.reg .b32 	%r<95>;
	.reg .b32 	%f<6>;
	.reg .b64 	%rd<62>;
	.reg .b64 	%fd<6>;

	mov.u64 	%SPL, __local_depot0;
	cvta.local.u64 	%SP, %SPL;
	ld.param.u64 	%rd4, [_Z10readStructiP12Table_struct_param_1];
	cvta.to.global.u64 	%rd5, %rd4;
	add.u64 	%rd6, %SP, 0;
	add.u64 	%rd1, %SPL, 0;
	ld.global.u32 	%r1, [%rd5+4];
	ld.global.u64 	%rd2, [%rd5+16];
	ld.global.u64 	%rd3, [%rd5+32];
	mov.u32 	%r2, %ntid.x;
	div.u32 	%r3, %r1, %r2;
	add.s32 	%r4, %r3, 1;
	setp.eq.s32 	%p1, %r4, 0;
	@%p1 bra 	$L__BB0_17;
	mov.u32 	%r5, %tid.x;
	and.b32  	%r6, %r4, 3;
	setp.lt.u32 	%p2, %r3, 3;
	mov.b32 	%r92, 0;
	@%p2 bra 	$L__BB0_12;
	and.b32  	%r92, %r4, -4;
	neg.s32 	%r91, %r92;
	add.s32 	%r90, %r5, %r2;
	shl.b32 	%r10, %r2, 2;
	shl.b32 	%r31, %r2, 1;
	add.s32 	%r89, %r5, %r31;
	mad.lo.s32 	%r88, %r2, 3, %r5;
	mov.u64 	%rd9, $str;
	mov.u64 	%rd13, $str$1;
	mul.wide.s32 	%rd15, %r1, 4;
	mov.u32 	%r87, %r5;
$L__BB0_3:
	setp.ge.s32 	%p3, %r87, %r1;
	@%p3 bra 	$L__BB0_5;
	mul.wide.s32 	%rd7, %r87, 4;
	add.s64 	%rd8, %rd3, %rd7;
	ld.f32 	%f1, [%rd8];
	cvt.f64.f32 	%fd1, %f1;
	st.local.f64 	[%rd1], %fd1;
	cvta.global.u64 	%rd10, %rd9;
	{ // callseq 0, 0
	.param .b64 param0;
	st.param.b64 	[param0], %rd10;
	.param .b64 param1;
	st.param.b64 	[param1], %rd6;
	.param .b32 retval0;
	call.uni (retval0), 
	vprintf, 
	(
	param0, 
	param1
	);
	ld.param.b32 	%r32, [retval0];
	} // callseq 0
	add.s64 	%rd12, %rd2, %rd7;
	ld.u32 	%r34, [%rd12];
	st.local.u32 	[%rd1], %r34;
	cvta.global.u64 	%rd14, %rd13;
	{ // callseq 1, 0
	.param .b64 param0;
	st.param.b64 	[param0], %rd14;
	.param .b64 param1;
	st.param.b64 	[param1], %rd6;
	.param .b32 retval0;
	call.uni (retval0), 
	vprintf, 
	(
	param0, 
	param1
	);
	ld.param.b32 	%r35, [retval0];
	} // callseq 1
	add.s64 	%rd16, %rd12, %rd15;
	ld.u32 	%r37, [%rd16];
	st.local.u32 	[%rd1], %r37;
	{ // callseq 2, 0
	.param .b64 param0;
	st.param.b64 	[param0], %rd14;
	.param .b64 param1;
	st.param.b64 	[param1], %rd6;
	.param .b32 retval0;
	call.uni (retval0), 
	vprintf, 
	(
	param0, 
	param1
	);
	ld.param.b32 	%r38, [retval0];
	} // callseq 2
	add.s64 	%rd17, %rd16, %rd15;
	ld.u32 	%r40, [%rd17];
	st.local.u32 	[%rd1], %r40;
	{ // callseq 3, 0
	.param .b64 param0;
	st.param.b64 	[param0], %rd14;
	.param .b64 param1;
	st.param.b64 	[param1], %rd6;
	.param .b32 retval0;
	call.uni (retval0), 
	vprintf, 
	(
	param0, 
	param1
	);
	ld.param.b32 	%r41, [retval0];
	} // callseq 3
$L__BB0_5:
	setp.ge.s32 	%p4, %r90, %r1;
	@%p4 bra 	$L__BB0_7;
	mul.wide.s32 	%rd18, %r90, 4;
	add.s64 	%rd19, %rd3, %rd18;
	ld.f32 	%f2, [%rd19];
	cvt.f64.f32 	%fd2, %f2;
	st.local.f64 	[%rd1], %fd2;
	mov.u64 	%rd20, $str;
	cvta.global.u64 	%rd21, %rd20;
	add.u64 	%rd22, %SP, 0;
	{ // callseq 4, 0
	.param .b64 param0;
	st.param.b64 	[param0], %rd21;
	.param .b64 param1;
	st.param.b64 	[param1], %rd22;
	.param .b32 retval0;
	call.uni (retval0), 
	vprintf, 
	(
	param0, 
	param1
	);
	ld.param.b32 	%r43, [retval0];
	} // callseq 4
	add.s64 	%rd23, %rd2, %rd18;
	ld.u32 	%r45, [%rd23];
	st.local.u32 	[%rd1], %r45;
	mov.u64 	%rd24, $str$1;
	cvta.global.u64 	%rd25, %rd24;
	{ // callseq 5, 0
	.param .b64 param0;
	st.param.b64 	[param0], %rd25;
	.param .b64 param1;
	st.param.b64 	[param1], %rd22;
	.param .b32 retval0;
	call.uni (retval0), 
	vprintf, 
	(
	param0, 
	param1
	);
	ld.param.b32 	%r46, [retval0];
	} // callseq 5
	mul.wide.s32 	%rd26, %r1, 4;
	add.s64 	%rd27, %rd23, %rd26;
	ld.u32 	%r48, [%rd27];
	st.local.u32 	[%rd1], %r48;
	{ // callseq 6, 0
	.param .b64 param0;
	st.param.b64 	[param0], %rd25;
	.param .b64 param1;
	st.param.b64 	[param1], %rd22;
	.param .b32 retval0;
	call.uni (retval0), 
	vprintf, 
	(
	param0, 
	param1
	);
	ld.param.b32 	%r49, [retval0];
	} // callseq 6
	add.s64 	%rd28, %rd27, %rd26;
	ld.u32 	%r51, [%rd28];
	st.local.u32 	[%rd1], %r51;
	{ // callseq 7, 0
	.param .b64 param0;
	st.param.b64 	[param0], %rd25;
	.param .b64 param1;
	st.param.b64 	[param1], %rd22;
	.param .b32 retval0;
	call.uni (retval0), 
	vprintf, 
	(
	param0, 
	param1
	);
	ld.param.b32 	%r52, [retval0];
	} // callseq 7
$L__BB0_7:
	setp.ge.s32 	%p5, %r89, %r1;
	@%p5 bra 	$L__BB0_9;
	mul.wide.s32 	%rd29, %r89, 4;
	add.s64 	%rd30, %rd3, %rd29;
	ld.f32 	%f3, [%rd30];
	cvt.f64.f32 	%fd3, %f3;
	st.local.f64 	[%rd1], %fd3;
	mov.u64 	%rd31, $str;
	cvta.global.u64 	%rd32, %rd31;
	add.u64 	%rd33, %SP, 0;
	{ // callseq 8, 0
	.param .b64 param0;
	st.param.b64 	[param0], %rd32;
	.param .b64 param1;
	st.param.b64 	[param1], %rd33;
	.param .b32 retval0;
	call.uni (retval0), 
	vprintf, 
	(
	param0, 
	param1
	);
	ld.param.b32 	%r54, [retval0];
	} // callseq 8
	add.s64 	%rd34, %rd2, %rd29;
	ld.u32 	%r56, [%rd34];
	st.local.u32 	[%rd1], %r56;
	mov.u64 	%rd35, $str$1;
	cvta.global.u64 	%rd36, %rd35;
	{ // callseq 9, 0
	.param .b64 param0;
	st.param.b64 	[param0], %rd36;
	.param .b64 param1;
	st.param.b64 	[param1], %rd33;
	.param .b32 retval0;
	call.uni (retval0), 
	vprintf, 
	(
	param0, 
	param1
	);
	ld.param.b32 	%r57, [retval0];
	} // callseq 9
	mul.wide.s32 	%rd37, %r1, 4;
	add.s64 	%rd38, %rd34, %rd37;
	ld.u32 	%r59, [%rd38];
	st.local.u32 	[%rd1], %r59;
	{ // callseq 10, 0
	.param .b64 param0;
	st.param.b64 	[param0], %rd36;
	.param .b64 param1;
	st.param.b64 	[param1], %rd33;
	.param .b32 retval0;
	call.uni (retval0), 
	vprintf, 
	(
	param0, 
	param1
	);
	ld.param.b32 	%r60, [retval0];
	} // callseq 10
	add.s64 	%rd39, %rd38, %rd37;
	ld.u32 	%r62, [%rd39];
	st.local.u32 	[%rd1], %r62;
	{ // callseq 11, 0
	.param .b64 param0;
	st.param.b64 	[param0], %rd36;
	.param .b64 param1;
	st.param.b64 	[param1], %rd33;
	.param .b32 retval0;
	call.uni (retval0), 
	vprintf, 
	(
	param0, 
	param1
	);
	ld.param.b32 	%r63, [retval0];
	} // callseq 11
$L__BB0_9:
	setp.ge.s32 	%p6, %r88, %r1;
	@%p6 bra 	$L__BB0_11;
	mul.wide.s32 	%rd40, %r88, 4;
	add.s64 	%rd41, %rd3, %rd40;
	ld.f32 	%f4, [%rd41];
	cvt.f64.f32 	%fd4, %f4;
	st.local.f64 	[%rd1], %fd4;
	mov.u64 	%rd42, $str;
	cvta.global.u64 	%rd43, %rd42;
	add.u64 	%rd44, %SP, 0;
	{ // callseq 12, 0
	.param .b64 param0;
	st.param.b64 	[param0], %rd43;
	.param .b64 param1;
	st.param.b64 	[param1], %rd44;
	.param .b32 retval0;
	call.uni (retval0), 
	vprintf, 
	(
	param0, 
	param1
	);
	ld.param.b32 	%r65, [retval0];
	} // callseq 12
	add.s64 	%rd45, %rd2, %rd40;
	ld.u32 	%r67, [%rd45];
	st.local.u32 	[%rd1], %r67;
	mov.u64 	%rd46, $str$1;
	cvta.global.u64 	%rd47, %rd46;
	{ // callseq 13, 0
	.param .b64 param0;
	st.param.b64 	[param0], %rd47;
	.param .b64 param1;
	st.param.b64 	[param1], %rd44;
	.param .b32 retval0;
	call.uni (retval0), 
	vprintf, 
	(
	param0, 
	param1
	);
	ld.param.b32 	%r68, [retval0];
	} // callseq 13
	mul.wide.s32 	%rd48, %r1, 4;
	add.s64 	%rd49, %rd45, %rd48;
	ld.u32 	%r70, [%rd49];
	st.local.u32 	[%rd1], %r70;
	{ // callseq 14, 0
	.param .b64 param0;
	st.param.b64 	[param0], %rd47;
	.param .b64 param1;
	st.param.b64 	[param1], %rd44;
	.param .b32 retval0;
	call.uni (retval0), 
	vprintf, 
	(
	param0, 
	param1
	);
	ld.param.b32 	%r71, [retval0];
	} // callseq 14
	add.s64 	%rd50, %rd49, %rd48;
	ld.u32 	%r73, [%rd50];
	st.local.u32 	[%rd1], %r73;
	{ // callseq 15, 0
	.param .b64 param0;
	st.param.b64 	[param0], %rd47;
	.param .b64 param1;
	st.param.b64 	[param1], %rd44;
	.param .b32 retval0;
	call.uni (retval0), 
	vprintf, 
	(
	param0, 
	param1
	);
	ld.param.b32 	%r74, [retval0];
	} // callseq 15
$L__BB0_11:
	add.s32 	%r91, %r91, 4;
	add.s32 	%r90, %r90, %r10;
	add.s32 	%r89, %r89, %r10;
	add.s32 	%r88, %r88, %r10;
	add.s32 	%r87, %r87, %r10;
	setp.ne.s32 	%p7, %r91, 0;
	@%p7 bra 	$L__BB0_3;
$L__BB0_12:
	setp.eq.s32 	%p8, %r6, 0;
	@%p8 bra 	$L__BB0_17;
	mad.lo.s32 	%r94, %r2, %r92, %r5;
	neg.s32 	%r93, %r6;
	mov.u64 	%rd53, $str;
	add.u64 	%rd55, %SP, 0;
	mov.u64 	%rd57, $str$1;
	mul.wide.s32 	%rd59, %r1, 4;
$L__BB0_14:
	.pragma "nounroll";
	setp.ge.s32 	%p9, %r94, %r1;
	@%p9 bra 	$L__BB0_16;
	mul.wide.s32 	%rd51, %r94, 4;
	add.s64 	%rd52, %rd3, %rd51;
	ld.f32 	%f5, [%rd52];
	cvt.f64.f32 	%fd5, %f5;
	st.local.f64 	[%rd1], %fd5;
	cvta.global.u64 	%rd54, %rd53;
	{ // callseq 16, 0
	.param .b64 param0;
	st.param.b64 	[param0], %rd54;
	.param .b64 param1;
	st.param.b64 	[param1], %rd55;
	.param .b32 retval0;
	call.uni (retval0), 
	vprintf, 
	(
	param0, 
	param1
	);
	ld.param.b32 	%r76, [retval0];
	} // callseq 16
	add.s64 	%rd56, %rd2, %rd51;
	ld.u32 	%r78, [%rd56];
	st.local.u32 	[%rd1], %r78;
	cvta.global.u64 	%rd58, %rd57;
	{ // callseq 17, 0
	.param .b64 param0;
	st.param.b64 	[param0], %rd58;
	.param .b64 param1;
	st.param.b64 	[param1], %rd55;
	.param .b32 retval0;
	call.uni (retval0), 
	vprintf, 
	(
	param0, 
	param1
	);
	ld.param.b32 	%r79, [retval0];
	} // callseq 17
	add.s64 	%rd60, %rd56, %rd59;
	ld.u32 	%r81, [%rd60];
	st.local.u32 	[%rd1], %r81;
	{ // callseq 18, 0
	.param .b64 param0;
	st.param.b64 	[param0], %rd58;
	.param .b64 param1;
	st.param.b64 	[param1], %rd55;
	.param .b32 retval0;
	call.uni (retval0), 
	vprintf, 
	(
	param0, 
	param1
	);
	ld.param.b32 	%r82, [retval0];
	} // callseq 18
	add.s64 	%rd61, %rd60, %rd59;
	ld.u32 	%r84, [%rd61];
	st.local.u32 	[%rd1], %r84;
	{ // callseq 19, 0
	.param .b64 param0;
	st.param.b64 	[param0], %rd58;
	.param .b64 param1;
	st.param.b64 	[param1], %rd55;
	.param .b32 retval0;
	call.uni (retval0), 
	vprintf, 
	(
	param0, 
	param1
	);
	ld.param.b32 	%r85, [retval0];
	} // callseq 19
$L__BB0_16:
	add.s32 	%r94, %r94, %r2;
	add.s32 	%r93, %r93, 1;
	setp.ne.s32 	%p10, %r93, 0;
	@%p10 bra 	$L__BB0_14;
$L__BB0_17:
	ret;

}


// ===== COMPILED SASS (sm_100) =====

	.target	sm_100

	.elftype	@"ET_EXEC"


//--------------------- .note.nv.tkinfo           --------------------------
	.section	.note.nv.tkinfo,"",@"SHT_NOTE"
	.sectionflags	@"SHF_NOTE_NV_TKINFO"
	.tkinfo
        /*0018*/ 	.word	0x00000002
        /*0030*/ 	.string	""
        /*0030*/ 	.string	"ptxas"
        /*0030*/ 	.string	"Cuda compilation tools, release 13.0, V13.0.88"
        /*0030*/ 	.string	"Build cuda_13.0.r13.0/compiler.36424714_0"
        /*0030*/ 	.string	"-arch sm_100 -m 64 "



//--------------------- .note.nv.cuinfo           --------------------------
	.section	.note.nv.cuinfo,"",@"SHT_NOTE"
	.sectionflags	@"SHF_NOTE_NV_CUINFO"
        /*0018*/ 	.short	0x0002
        /*001a*/ 	.short	0x0064
        /*001c*/ 	.short	0x0082
	.zero		2


//--------------------- .nv.info                  --------------------------
	.section	.nv.info,"",@"SHT_CUDA_INFO"
	.align	4


	//----- nvinfo : EIATTR_REGCOUNT
	.align		4
        /*0000*/ 	.byte	0x04, 0x2f
        /*0002*/ 	.short	(.L_3 - .L_2)
	.align		4
.L_2:
        /*0004*/ 	.word	index@(_Z10readStructiP12Table_struct)
        /*0008*/ 	.word	0x00000020


	//----- nvinfo : EIATTR_FRAME_SIZE
	.align		4
.L_3:
        /*000c*/ 	.byte	0x04, 0x11
        /*000e*/ 	.short	(.L_5 - .L_4)
	.align		4
.L_4:
        /*0010*/ 	.word	index@(_Z10readStructiP12Table_struct)
        /*0014*/ 	.word	0x00000008


	//----- nvinfo : EIATTR_MIN_STACK_SIZE
	.align		4
.L_5:
        /*0018*/ 	.byte	0x04, 0x12
        /*001a*/ 	.short	(.L_7 - .L_6)
	.align		4
.L_6:
        /*001c*/ 	.word	index@(_Z10readStructiP12Table_struct)
        /*0020*/ 	.word	0x00000008
.L_7:


//--------------------- .nv.compat                --------------------------
	.section	.nv.compat,"",@"SHT_CUDA_COMPAT_INFO"
	.align	4
        /*0000*/ 	.byte	0x02, 0x09, 0x00, 0x00, 0x02, 0x02, 0x01, 0x00, 0x02, 0x05, 0x05, 0x00, 0x03, 0x07, 0x01, 0x01
        /*0010*/ 	.byte	0x02, 0x03, 0x00, 0x00, 0x02, 0x06, 0x01, 0x00, 0x04, 0x0b, 0x08, 0x00, 0x09, 0x00, 0x00, 0x00
        /*0020*/ 	.byte	0x00, 0x00, 0x00, 0x00


//--------------------- .nv.info._Z10readStructiP12Table_struct --------------------------
	.section	.nv.info._Z10readStructiP12Table_struct,"",@"SHT_CUDA_INFO"
	.sectionflags	@""
	.align	4


	//----- nvinfo : EIATTR_CUDA_API_VERSION
	.align		4
        /*0000*/ 	.byte	0x04, 0x37
        /*0002*/ 	.short	(.L_9 - .L_8)
.L_8:
        /*0004*/ 	.word	0x00000082


	//----- nvinfo : EIATTR_KPARAM_INFO
	.align		4
.L_9:
        /*0008*/ 	.byte	0x04, 0x17
        /*000a*/ 	.short	(.L_11 - .L_10)
.L_10:
        /*000c*/ 	.word	0x00000000
        /*0010*/ 	.short	0x0001
        /*0012*/ 	.short	0x0008
        /*0014*/ 	.byte	0x00, 0xf5, 0x21, 0x00


	//----- nvinfo : EIATTR_KPARAM_INFO
	.align		4
.L_11:
        /*0018*/ 	.byte	0x04, 0x17
        /*001a*/ 	.short	(.L_13 - .L_12)
.L_12:
        /*001c*/ 	.word	0x00000000
        /*0020*/ 	.short	0x0000
        /*0022*/ 	.short	0x0000
        /*0024*/ 	.byte	0x00, 0xf0, 0x11, 0x00


	//----- nvinfo : EIATTR_SPARSE_MMA_MASK
	.align		4
.L_13:
        /*0028*/ 	.byte	0x03, 0x50
        /*002a*/ 	.short	0x0000


	//----- nvinfo : EIATTR_MAXREG_COUNT
	.align		4
        /*002c*/ 	.byte	0x03, 0x1b
        /*002e*/ 	.short	0x00ff


	//----- nvinfo : EIATTR_EXTERNS
	.align		4
        /*0030*/ 	.byte	0x04, 0x0f
        /*0032*/ 	.short	(.L_15 - .L_14)


	//   ....[0]....
	.align		4
.L_14:
        /*0034*/ 	.word	index@(vprintf)


	//----- nvinfo : EIATTR_MERCURY_ISA_VERSION
	.align		4
.L_15:
        /*0038*/ 	.byte	0x03, 0x5f
        /*003a*/ 	.short	0x0101


	//----- nvinfo : EIATTR_VRC_CTA_INIT_COUNT
	.align		4
        /*003c*/ 	.byte	0x02, 0x4a
	.zero		1
	.zero		1


	//----- nvinfo : EIATTR_SYSCALL_OFFSETS
	.align		4
        /*0040*/ 	.byte	0x04, 0x46
        /*0042*/ 	.short	(.L_17 - .L_16)


	//   ....[0]....
.L_16:
        /*0044*/ 	.word	0x000004a0


	//   ....[1]....
        /*0048*/ 	.word	0x00000560


	//   ....[2]....
        /*004c*/ 	.word	0x00000630


	//   ....[3]....
        /*0050*/ 	.word	0x00000720


	//   ....[4]....
        /*0054*/ 	.word	0x00000830


	//   ....[5]....
        /*0058*/ 	.word	0x000008f0


	//   ....[6]....
        /*005c*/ 	.word	0x000009c0


	//   ....[7]....
        /*0060*/ 	.word	0x00000ab0


	//   ....[8]....
        /*0064*/ 	.word	0x00000bc0


	//   ....[9]....
        /*0068*/ 	.word	0x00000c80


	//   ....[10]....
        /*006c*/ 	.word	0x00000d50


	//   ....[11]....
        /*0070*/ 	.word	0x00000e40


	//   ....[12]....
        /*0074*/ 	.word	0x00000f50


	//   ....[13]....
        /*0078*/ 	.word	0x00001010


	//   ....[14]....
        /*007c*/ 	.word	0x000010e0


	//   ....[15]....
        /*0080*/ 	.word	0x000011d0


	//   ....[16]....
        /*0084*/ 	.word	0x00001430


	//   ....[17]....
        /*0088*/ 	.word	0x000014e0


	//   ....[18]....
        /*008c*/ 	.word	0x000015a0


	//   ....[19]....
        /*0090*/ 	.word	0x00001660


	//----- nvinfo : EIATTR_EXIT_INSTR_OFFSETS
	.align		4
.L_17:
        /*0094*/ 	.byte	0x04, 0x1c
        /*0096*/ 	.short	(.L_19 - .L_18)


	//   ....[0]....
.L_18:
        /*0098*/ 	.word	0x00000240


	//   ....[1]....
        /*009c*/ 	.word	0x000012b0


	//   ....[2]....
        /*00a0*/ 	.word	0x000016b0


	//----- nvinfo : EIATTR_CRS_STACK_SIZE
	.align		4
.L_19:
        /*00a4*/ 	.byte	0x04, 0x1e
        /*00a6*/ 	.short	(.L_21 - .L_20)
.L_20:
        /*00a8*/ 	.word	0x00000000


	//----- nvinfo : EIATTR_CBANK_PARAM_SIZE
	.align		4
.L_21:
        /*00ac*/ 	.byte	0x03, 0x19
        /*00ae*/ 	.short	0x0010


	//----- nvinfo : EIATTR_PARAM_CBANK
	.align		4
        /*00b0*/ 	.byte	0x04, 0x0a
        /*00b2*/ 	.short	(.L_23 - .L_22)
	.align		4
.L_22:
        /*00b4*/ 	.word	index@(.nv.constant0._Z10readStructiP12Table_struct)
        /*00b8*/ 	.short	0x0380
        /*00ba*/ 	.short	0x0010


	//----- nvinfo : EIATTR_SW_WAR
	.align		4
.L_23:
        /*00bc*/ 	.byte	0x04, 0x36
        /*00be*/ 	.short	(.L_25 - .L_24)
.L_24:
        /*00c0*/ 	.word	0x00000008
.L_25:


//--------------------- .nv.callgraph             --------------------------
	.section	.nv.callgraph,"",@"SHT_CUDA_CALLGRAPH"
	.align	4
	.sectionentsize	8
	.align		4
        /*0000*/ 	.word	0x00000000
	.align		4
        /*0004*/ 	.word	0xffffffff
	.align		4
        /*0008*/ 	.word	index@(_Z10readStructiP12Table_struct)
	.align		4
        /*000c*/ 	.word	index@(vprintf)
	.align		4
        /*0010*/ 	.word	0x00000000
	.align		4
        /*0014*/ 	.word	0xfffffffe
	.align		4
        /*0018*/ 	.word	0x00000000
	.align		4
        /*001c*/ 	.word	0xfffffffd
	.align		4
        /*0020*/ 	.word	0x00000000
	.align		4
        /*0024*/ 	.word	0xfffffffc


//--------------------- .nv.constant4             --------------------------
	.section	.nv.constant4,"a",@progbits
	.align	8
	.align		8
.nv.constant4:
        /*0000*/ 	.dword	vprintf
	.align		8
        /*0008*/ 	.dword	$str
	.align		8
        /*0010*/ 	.dword	$str$1


//--------------------- .text._Z10readStructiP12Table_struct --------------------------
	.section	.text._Z10readStructiP12Table_struct,"ax",@progbits
	.align	128
        .global         _Z10readStructiP12Table_struct
        .type           _Z10readStructiP12Table_struct,@function
        .size           _Z10readStructiP12Table_struct,(.L_x_29 - _Z10readStructiP12Table_struct)
        .other          _Z10readStructiP12Table_struct,@"STO_CUDA_ENTRY STV_DEFAULT"
_Z10readStructiP12Table_struct:
.text._Z10readStructiP12Table_struct:
[----:B------:R-:W0:Y:S08]  /*0000*/  LDC R1, c[0x0][0x37c] ;  /* 0x0000df00ff017b82 */ /* 0x000e300000000800 */
[----:B------:R-:W1:Y:S01]  /*0010*/  LDC.64 R2, c[0x0][0x388] ;  /* 0x0000e200ff027b82 */ /* 0x000e620000000a00 */
[----:B------:R-:W1:Y:S01]  /*0020*/  LDCU.64 UR36, c[0x0][0x358] ;  /* 0x00006b00ff2477ac */ /* 0x000e620008000a00 */
[----:B0-----:R-:W-:Y:S01]  /*0030*/  VIADD R1, R1, 0xfffffff8 ;  /* 0xfffffff801017836 */ /* 0x001fe20000000000 */
[----:B-1----:R-:W2:Y:S01]  /*0040*/  LDG.E R6, desc[UR36][R2.64+0x4] ;  /* 0x0000042402067981 */ /* 0x002ea2000c1e1900 */
[----:B------:R-:W0:Y:S03]  /*0050*/  LDCU UR40, c[0x0][0x2fc] ;  /* 0x00005f80ff2877ac */ /* 0x000e260008000800 */
[----:B------:R-:W-:Y:S01]  /*0060*/  R2UR UR6, R1 ;  /* 0x00000000010672ca */ /* 0x000fe200000e0000 */
[----:B------:R-:W1:Y:S02]  /*0070*/  LDCU UR41, c[0x0][0x360] ;  /* 0x00006c00ff2977ac */ /* 0x000e640008000800 */
[----:B-1----:R-:W1:Y:S01]  /*0080*/  I2F.U32.RP R0, UR41 ;  /* 0x0000002900007d06 */ /* 0x002e620008209000 */
[----:B------:R-:W-:-:S07]  /*0090*/  UISETP.NE.U32.AND UP2, UPT, UR41, URZ, UPT ;  /* 0x000000ff2900728c */ /* 0x000fce000bf45070 */
[----:B-1----:R-:W1:Y:S02]  /*00a0*/  MUFU.RCP R0, R0 ;  /* 0x0000000000007308 */ /* 0x002e640000001000 */
[----:B-1----:R-:W-:-:S06]  /*00b0*/  VIADD R4, R0, 0xffffffe ;  /* 0x0ffffffe00047836 */ /* 0x002fcc0000000000 */
[----:B------:R1:W3:Y:S02]  /*00c0*/  F2I.FTZ.U32.TRUNC.NTZ R5, R4 ;  /* 0x0000000400057305 */ /* 0x0002e4000021f000 */
[----:B-1----:R-:W-:-:S05]  /*00d0*/  IMAD.MOV.U32 R4, RZ, RZ, RZ ;  /* 0x000000ffff047224 */ /* 0x002fca00078e00ff */
[----:B------:R-:W-:Y:S02]  /*00e0*/  R2UR UR4, R4 ;  /* 0x00000000040472ca */ /* 0x000fe400000e0000 */
[----:B---3--:R-:W-:Y:S02]  /*00f0*/  R2UR UR5, R5 ;  /* 0x00000000050572ca */ /* 0x008fe400000e0000 */
[----:B------:R-:W-:-:S05]  /*0100*/  IADD3 R7, PT, PT, RZ, -R5, RZ ;  /* 0x80000005ff077210 */ /* 0x000fca0007ffe0ff */
[----:B------:R-:W-:-:S06]  /*0110*/  IMAD R7, R7, UR41, RZ ;  /* 0x0000002907077c24 */ /* 0x000fcc000f8e02ff */
[----:B------:R-:W-:-:S04]  /*0120*/  IMAD.HI.U32 R7, R5, R7, UR4 ;  /* 0x0000000405077e27 */ /* 0x000fc8000f8e0007 */
[----:B------:R-:W-:Y:S01]  /*0130*/  IMAD.U32 R5, RZ, RZ, UR41 ;  /* 0x00000029ff057e24 */ /* 0x000fe2000f8e00ff */
[----:B------:R-:W-:Y:S02]  /*0140*/  R2UR UR4, R7 ;  /* 0x00000000070472ca */ /* 0x000fe400000e0000 */
[----:B--2---:R-:W-:-:S13]  /*0150*/  R2UR UR42, R6 ;  /* 0x00000000062a72ca */ /* 0x004fda00000e0000 */
[----:B------:R-:W-:-:S06]  /*0160*/  UIMAD.WIDE.U32 UR4, UR4, UR42, URZ ;  /* 0x0000002a040472a5 */ /* 0x000fcc000f8e00ff */
[----:B------:R-:W-:-:S05]  /*0170*/  IADD3 R0, PT, PT, RZ, -UR5, RZ ;  /* 0x80000005ff007c10 */ /* 0x000fca000fffe0ff */
[----:B------:R-:W-:-:S05]  /*0180*/  IMAD R0, R0, R5, UR42 ;  /* 0x0000002a00007e24 */ /* 0x000fca000f8e0205 */
[----:B------:R-:W-:-:S13]  /*0190*/  ISETP.GE.U32.AND P0, PT, R0, UR41, PT ;  /* 0x0000002900007c0c */ /* 0x000fda000bf06070 */
[----:B------:R-:W-:Y:S01]  /*01a0*/  VOTEU.ANY UP0, P0 ;  /* 0x0000000000ff7886 */ /* 0x000fe20000000100 */
[----:B------:R-:W-:-:S04]  /*01b0*/  PLOP3.LUT P0, PT, PT, PT, UP0, 0x80, 0x8 ;  /* 0x000000000008781c */ /* 0x000fc80003f0f008 */
[----:B------:R-:W-:-:S09]  /*01c0*/  @UP0 UIADD3 UR5, UPT, UPT, UR5, 0x1, URZ ;  /* 0x0000000105050890 */ /* 0x000fd2000fffe0ff */
[----:B------:R-:W-:-:S05]  /*01d0*/  @P0 VIADD R0, R0, -UR41 ;  /* 0x8000002900000c36 */ /* 0x000fca0008000000 */
[----:B------:R-:W-:-:S13]  /*01e0*/  ISETP.GE.U32.AND P0, PT, R0, UR41, PT ;  /* 0x0000002900007c0c */ /* 0x000fda000bf06070 */
[----:B------:R-:W-:-:S05]  /*01f0*/  VOTEU.ANY UP1, P0 ;  /* 0x0000000000ff7886 */ /* 0x000fca0000020100 */
[----:B------:R-:W-:Y:S02]  /*0200*/  @UP1 UIADD3 UR5, UPT, UPT, UR5, 0x1, URZ ;  /* 0x0000000105051890 */ /* 0x000fe4000fffe0ff */
[----:B------:R-:W-:-:S04]  /*0210*/  @!UP2 ULOP3.LUT UR5, URZ, UR41, URZ, 0x33, !UPT ;  /* 0x00000029ff05a292 */ /* 0x000fc8000f8e33ff */
[----:B------:R-:W-:-:S06]  /*0220*/  UIADD3 UR4, UPT, UPT, UR5, 0x1, URZ ;  /* 0x0000000105047890 */ /* 0x000fcc000fffe0ff */
[----:B------:R-:W-:-:S13]  /*0230*/  ISETP.NE.AND P0, PT, RZ, UR4, PT ;  /* 0x00000004ff007c0c */ /* 0x000fda000bf05270 */
[----:B0-----:R-:W-:Y:S05]  /*0240*/  @!P0 EXIT ;  /* 0x000000000000894d */ /* 0x001fea0003800000 */
[----:B------:R0:W5:Y:S04]  /*0250*/  LDG.E.64 R22, desc[UR36][R2.64+0x10] ;  /* 0x0000102402167981 */ /* 0x000168000c1e1b00 */
[----:B------:R0:W5:Y:S01]  /*0260*/  LDG.E.64 R18, desc[UR36][R2.64+0x20] ;  /* 0x0000202402127981 */ /* 0x000162000c1e1b00 */
[----:B------:R-:W1:Y:S01]  /*0270*/  LDCU UR39, c[0x0][0x2f8] ;  /* 0x00005f00ff2777ac */ /* 0x000e620008000800 */
[----:B------:R-:W2:Y:S01]  /*0280*/  S2R R17, SR_TID.X ;  /* 0x0000000000117919 */ /* 0x000ea20000002100 */
[----:B------:R-:W-:Y:S01]  /*0290*/  ULOP3.LUT UR43, UR4, 0x3, URZ, 0xc0, !UPT ;  /* 0x00000003042b7892 */ /* 0x000fe2000f8ec0ff */
[----:B------:R-:W-:Y:S01]  /*02a0*/  UMOV UR38, URZ ;  /* 0x000000ff00267c82 */ /* 0x000fe20008000000 */
[----:B-1----:R-:W-:-:S04]  /*02b0*/  UIADD3 UR39, UP0, UPT, UR6, UR39, URZ ;  /* 0x0000002706277290 */ /* 0x002fc8000ff1e0ff */
[----:B------:R-:W-:Y:S02]  /*02c0*/  UIADD3.X UR40, UPT, UPT, URZ, UR40, URZ, UP0, !UPT ;  /* 0x00000028ff287290 */ /* 0x000fe400087fe4ff */
[----:B------:R-:W-:-:S09]  /*02d0*/  UISETP.GE.U32.AND UP0, UPT, UR5, 0x3, UPT ;  /* 0x000000030500788c */ /* 0x000fd2000bf06070 */
[----:B0-2---:R-:W-:Y:S05]  /*02e0*/  BRA.U !UP0, `(.L_x_0) ;  /* 0x0000000d08ec7547 */ /* 0x005fea000b800000 */
[----:B------:R-:W-:Y:S01]  /*02f0*/  ULOP3.LUT UR38, UR4, 0xfffffffc, URZ, 0xc0, !UPT ;  /* 0xfffffffc04267892 */ /* 0x000fe2000f8ec0ff */
[----:B------:R-:W-:Y:S01]  /*0300*/  MOV R2, UR41 ;  /* 0x0000002900027c02 */ /* 0x000fe20008000f00 */
[----:B------:R-:W-:Y:S01]  /*0310*/  IMAD.U32 R0, RZ, RZ, UR41 ;  /* 0x00000029ff007e24 */ /* 0x000fe2000f8e00ff */
[----:B------:R-:W-:Y:S01]  /*0320*/  BSSY.RECONVERGENT B7, `(.L_x_0) ;  /* 0x00000f7000077945 */ /* 0x000fe20003800200 */
[----:B------:R-:W-:Y:S01]  /*0330*/  UIADD3 UR4, UPT, UPT, -UR38, URZ, URZ ;  /* 0x000000ff26047290 */ /* 0x000fe2000fffe1ff */
[----:B------:R-:W-:Y:S02]  /*0340*/  VIADD R29, R17, UR41 ;  /* 0x00000029111d7c36 */ /* 0x000fe40008000000 */
[--C-:B------:R-:W-:Y:S02]  /*0350*/  IMAD R27, R0, 0x2, R17.reuse ;  /* 0x00000002001b7824 */ /* 0x100fe400078e0211 */
[----:B------:R-:W-:Y:S01]  /*0360*/  IMAD R25, R2, 0x3, R17 ;  /* 0x0000000302197824 */ /* 0x000fe200078e0211 */
[----:B------:R-:W-:-:S07]  /*0370*/  MOV R16, UR4 ;  /* 0x0000000400107c02 */ /* 0x000fce0008000f00 */
.L_x_21:
[----:B------:R-:W-:Y:S01]  /*0380*/  ISETP.GE.AND P0, PT, R17, UR42, PT ;  /* 0x0000002a11007c0c */ /* 0x000fe2000bf06270 */
[----:B------:R-:W-:Y:S01]  /*0390*/  VIADD R16, R16, 0x4 ;  /* 0x0000000410107836 */ /* 0x000fe20000000000 */
[----:B------:R-:W-:Y:S04]  /*03a0*/  BSSY.RECONVERGENT B6, `(.L_x_1) ;  /* 0x0000039000067945 */ /* 0x000fe80003800200 */
[----:B------:R-:W-:-:S04]  /*03b0*/  ISETP.NE.AND P1, PT, R16, RZ, PT ;  /* 0x000000ff1000720c */ /* 0x000fc80003f25270 */
[----:B------:R-:W-:-:S03]  /*03c0*/  P2R R24, PR, RZ, 0x2 ;  /* 0x00000002ff187803 */ /* 0x000fc60000000000 */
[----:B------:R-:W-:Y:S06]  /*03d0*/  @P0 BRA `(.L_x_2) ;  /* 0x0000000000d40947 */ /* 0x000fec0003800000 */
[----:B-----5:R-:W-:Y:S01]  /*03e0*/  IMAD.WIDE R8, R17, 0x4, R18 ;  /* 0x0000000411087825 */ /* 0x020fe200078e0212 */
[----:B------:R-:W-:Y:S01]  /*03f0*/  MOV R2, 0x0 ;  /* 0x0000000000027802 */ /* 0x000fe20000000f00 */
[----:B------:R-:W0:Y:S04]  /*0400*/  LDCU.64 UR4, c[0x4][0x8] ;  /* 0x01000100ff0477ac */ /* 0x000e280008000a00 */
[----:B------:R-:W2:Y:S01]  /*0410*/  LD.E R8, desc[UR36][R8.64] ;  /* 0x0000002408087980 */ /* 0x000ea2000c101900 */
[----:B------:R-:W1:Y:S01]  /*0420*/  LDC.64 R2, c[0x4][R2] ;  /* 0x0100000002027b82 */ /* 0x000e620000000a00 */
[----:B------:R-:W-:Y:S02]  /*0430*/  IMAD.U32 R6, RZ, RZ, UR39 ;  /* 0x00000027ff067e24 */ /* 0x000fe4000f8e00ff */
[----:B------:R-:W-:-:S02]  /*0440*/  IMAD.U32 R7, RZ, RZ, UR40 ;  /* 0x00000028ff077e24 */ /* 0x000fc4000f8e00ff */
[----:B0-----:R-:W-:Y:S01]  /*0450*/  IMAD.U32 R4, RZ, RZ, UR4 ;  /* 0x00000004ff047e24 */ /* 0x001fe2000f8e00ff */
[----:B------:R-:W-:Y:S01]  /*0460*/  MOV R5, UR5 ;  /* 0x0000000500057c02 */ /* 0x000fe20008000f00 */
[----:B--2---:R-:W0:Y:S02]  /*0470*/  F2F.F64.F32 R10, R8 ;  /* 0x00000008000a7310 */ /* 0x004e240000201800 */
[----:B01----:R0:W-:Y:S04]  /*0480*/  STL.64 [R1], R10 ;  /* 0x0000000a01007387 */ /* 0x0031e80000100a00 */
[----:B------:R-:W-:-:S07]  /*0490*/  LEPC R20, `(.L_x_3) ;  /* 0x000000001014794e */ /* 0x000fce0000000000 */
[----:B0-----:R-:W-:Y:S05]  /*04a0*/  CALL.ABS.NOINC R2 ;  /* 0x0000000002007343 */ /* 0x001fea0003c00000 */
.L_x_3:
[----:B------:R-:W-:Y:S01]  /*04b0*/  IMAD.WIDE R10, R17, 0x4, R22 ;  /* 0x00000004110a7825 */ /* 0x000fe200078e0216 */
[----:B------:R-:W-:Y:S01]  /*04c0*/  MOV R2, 0x0 ;  /* 0x0000000000027802 */ /* 0x000fe20000000f00 */
[----:B------:R-:W0:Y:S03]  /*04d0*/  LDCU.64 UR4, c[0x4][0x10] ;  /* 0x01000200ff0477ac */ /* 0x000e260008000a00 */
[----:B------:R-:W2:Y:S01]  /*04e0*/  LD.E R0, desc[UR36][R10.64] ;  /* 0x000000240a007980 */ /* 0x000ea2000c101900 */
[----:B------:R1:W3:Y:S01]  /*04f0*/  LDC.64 R8, c[0x4][R2] ;  /* 0x0100000002087b82 */ /* 0x0002e20000000a00 */
[----:B------:R-:W-:Y:S01]  /*0500*/  IMAD.U32 R6, RZ, RZ, UR39 ;  /* 0x00000027ff067e24 */ /* 0x000fe2000f8e00ff */
[----:B------:R-:W-:Y:S02]  /*0510*/  MOV R7, UR40 ;  /* 0x0000002800077c02 */ /* 0x000fe40008000f00 */
[----:B0-----:R-:W-:Y:S01]  /*0520*/  MOV R4, UR4 ;  /* 0x0000000400047c02 */ /* 0x001fe20008000f00 */
[----:B------:R-:W-:Y:S01]  /*0530*/  IMAD.U32 R5, RZ, RZ, UR5 ;  /* 0x00000005ff057e24 */ /* 0x000fe2000f8e00ff */
[----:B--23--:R1:W-:Y:S06]  /*0540*/  STL [R1], R0 ;  /* 0x0000000001007387 */ /* 0x00c3ec0000100800 */
[----:B------:R-:W-:-:S07]  /*0550*/  LEPC R20, `(.L_x_4) ;  /* 0x000000001014794e */ /* 0x000fce0000000000 */
[----:B-1----:R-:W-:Y:S05]  /*0560*/  CALL.ABS.NOINC R8 ;  /* 0x0000000008007343 */ /* 0x002fea0003c00000 */
.L_x_4:
[----:B------:R-:W-:-:S04]  /*0570*/  IMAD.WIDE R10, R17, 0x4, R22 ;  /* 0x00000004110a7825 */ /* 0x000fc800078e0216 */
[----:B------:R-:W-:Y:S01]  /*0580*/  IMAD.U32 R3, RZ, RZ, UR42 ;  /* 0x0000002aff037e24 */ /* 0x000fe2000f8e00ff */
[----:B------:R-:W0:Y:S03]  /*0590*/  LDCU.64 UR4, c[0x4][0x10] ;  /* 0x01000200ff0477ac */ /* 0x000e260008000a00 */
[----:B------:R-:W-:-:S05]  /*05a0*/  IMAD.WIDE R10, R3, 0x4, R10 ;  /* 0x00000004030a7825 */ /* 0x000fca00078e020a */
[----:B------:R-:W2:Y:S01]  /*05b0*/  LD.E R0, desc[UR36][R10.64] ;  /* 0x000000240a007980 */ /* 0x000ea2000c101900 */
[----:B------:R1:W3:Y:S01]  /*05c0*/  LDC.64 R8, c[0x4][R2] ;  /* 0x0100000002087b82 */ /* 0x0002e20000000a00 */
[----:B------:R-:W-:Y:S02]  /*05d0*/  IMAD.U32 R6, RZ, RZ, UR39 ;  /* 0x00000027ff067e24 */ /* 0x000fe4000f8e00ff */
[----:B------:R-:W-:Y:S02]  /*05e0*/  IMAD.U32 R7, RZ, RZ, UR40 ;  /* 0x00000028ff077e24 */ /* 0x000fe4000f8e00ff */
[----:B0-----:R-:W-:Y:S01]  /*05f0*/  IMAD.U32 R4, RZ, RZ, UR4 ;  /* 0x00000004ff047e24 */ /* 0x001fe2000f8e00ff */
[----:B------:R-:W-:Y:S01]  /*0600*/  MOV R5, UR5 ;  /* 0x0000000500057c02 */ /* 0x000fe20008000f00 */
[----:B--23--:R1:W-:Y:S06]  /*0610*/  STL [R1], R0 ;  /* 0x0000000001007387 */ /* 0x00c3ec0000100800 */
[----:B------:R-:W-:-:S07]  /*0620*/  LEPC R20, `(.L_x_5) ;  /* 0x000000001014794e */ /* 0x000fce0000000000 */
[----:B-1----:R-:W-:Y:S05]  /*0630*/  CALL.ABS.NOINC R8 ;  /* 0x0000000008007343 */ /* 0x002fea0003c00000 */
.L_x_5:
[----:B------:R-:W-:Y:S01]  /*0640*/  IMAD.WIDE R4, R17, 0x4, R22 ;  /* 0x0000000411047825 */ /* 0x000fe200078e0216 */
[----:B------:R-:W-:Y:S01]  /*0650*/  MOV R3, UR42 ;  /* 0x0000002a00037c02 */ /* 0x000fe20008000f00 */
[----:B------:R-:W0:Y:S02]  /*0660*/  LDCU.64 UR4, c[0x4][0x10] ;  /* 0x01000200ff0477ac */ /* 0x000e240008000a00 */
[----:B------:R-:W-:Y:S02]  /*0670*/  IMAD.U32 R9, RZ, RZ, UR42 ;  /* 0x0000002aff097e24 */ /* 0x000fe4000f8e00ff */
[----:B------:R-:W-:-:S04]  /*0680*/  IMAD.WIDE R4, R3, 0x4, R4 ;  /* 0x0000000403047825 */ /* 0x000fc800078e0204 */
[----:B------:R-:W-:-:S06]  /*0690*/  IMAD.WIDE R8, R9, 0x4, R4 ;  /* 0x0000000409087825 */ /* 0x000fcc00078e0204 */
[----:B------:R-:W2:Y:S01]  /*06a0*/  LD.E R8, desc[UR36][R8.64] ;  /* 0x0000002408087980 */ /* 0x000ea2000c101900 */
[----:B------:R-:W1:Y:S01]  /*06b0*/  LDC.64 R2, c[0x4][R2] ;  /* 0x0100000002027b82 */ /* 0x000e620000000a00 */
[----:B0-----:R-:W-:Y:S01]  /*06c0*/  IMAD.U32 R4, RZ, RZ, UR4 ;  /* 0x00000004ff047e24 */ /* 0x001fe2000f8e00ff */
[----:B------:R-:W-:Y:S01]  /*06d0*/  MOV R5, UR5 ;  /* 0x0000000500057c02 */ /* 0x000fe20008000f00 */
[----:B------:R-:W-:Y:S02]  /*06e0*/  IMAD.U32 R6, RZ, RZ, UR39 ;  /* 0x00000027ff067e24 */ /* 0x000fe4000f8e00ff */
[----:B------:R-:W-:Y:S01]  /*06f0*/  IMAD.U32 R7, RZ, RZ, UR40 ;  /* 0x00000028ff077e24 */ /* 0x000fe2000f8e00ff */
[----:B-12---:R0:W-:Y:S06]  /*0700*/  STL [R1], R8 ;  /* 0x0000000801007387 */ /* 0x0061ec0000100800 */
[----:B------:R-:W-:-:S07]  /*0710*/  LEPC R20, `(.L_x_2) ;  /* 0x000000001014794e */ /* 0x000fce0000000000 */
[----:B0-----:R-:W-:Y:S05]  /*0720*/  CALL.ABS.NOINC R2 ;  /* 0x0000000002007343 */ /* 0x001fea0003c00000 */
.L_x_2:
[----:B------:R-:W-:Y:S05]  /*0730*/  BSYNC.RECONVERGENT B6 ;  /* 0x0000000000067941 */ /* 0x000fea0003800200 */
.L_x_1:
[----:B------:R-:W-:Y:S01]  /*0740*/  ISETP.GE.AND P0, PT, R29, UR42, PT ;  /* 0x0000002a1d007c0c */ /* 0x000fe2000bf06270 */
[----:B------:R-:W-:-:S12]  /*0750*/  BSSY.RECONVERGENT B6, `(.L_x_6) ;  /* 0x0000037000067945 */ /* 0x000fd80003800200 */
[----:B------:R-:W-:Y:S05]  /*0760*/  @P0 BRA `(.L_x_7) ;  /* 0x0000000000d40947 */ /* 0x000fea0003800000 */
[----:B-----5:R-:W-:Y:S01]  /*0770*/  IMAD.WIDE R8, R29, 0x4, R18 ;  /* 0x000000041d087825 */ /* 0x020fe200078e0212 */
[----:B------:R-:W-:Y:S01]  /*0780*/  MOV R2, 0x0 ;  /* 0x0000000000027802 */ /* 0x000fe20000000f00 */
[----:B------:R-:W0:Y:S04]  /*0790*/  LDCU.64 UR4, c[0x4][0x8] ;  /* 0x01000100ff0477ac */ /* 0x000e280008000a00 */
[----:B------:R-:W2:Y:S01]  /*07a0*/  LD.E R8, desc[UR36][R8.64] ;  /* 0x0000002408087980 */ /* 0x000ea2000c101900 */
[----:B------:R-:W1:Y:S01]  /*07b0*/  LDC.64 R2, c[0x4][R2] ;  /* 0x0100000002027b82 */ /* 0x000e620000000a00 */
[----:B------:R-:W-:Y:S01]  /*07c0*/  MOV R6, UR39 ;  /* 0x0000002700067c02 */ /* 0x000fe20008000f00 */
[----:B------:R-:W-:Y:S01]  /*07d0*/  IMAD.U32 R7, RZ, RZ, UR40 ;  /* 0x00000028ff077e24 */ /* 0x000fe2000f8e00ff */
[----:B0-----:R-:W-:Y:S01]  /*07e0*/  MOV R4, UR4 ;  /* 0x0000000400047c02 */ /* 0x001fe20008000f00 */
[----:B------:R-:W-:Y:S01]  /*07f0*/  IMAD.U32 R5, RZ, RZ, UR5 ;  /* 0x00000005ff057e24 */ /* 0x000fe2000f8e00ff */
[----:B--2---:R-:W0:Y:S02]  /*0800*/  F2F.F64.F32 R10, R8 ;  /* 0x00000008000a7310 */ /* 0x004e240000201800 */
[----:B01----:R0:W-:Y:S04]  /*0810*/  STL.64 [R1], R10 ;  /* 0x0000000a01007387 */ /* 0x0031e80000100a00 */
[----:B------:R-:W-:-:S07]  /*0820*/  LEPC R20, `(.L_x_8) ;  /* 0x000000001014794e */ /* 0x000fce0000000000 */
[----:B0-----:R-:W-:Y:S05]  /*0830*/  CALL.ABS.NOINC R2 ;  /* 0x0000000002007343 */ /* 0x001fea0003c00000 */
.L_x_8:
[----:B------:R-:W-:Y:S01]  /*0840*/  IMAD.WIDE R10, R29, 0x4, R22 ;  /* 0x000000041d0a7825 */ /* 0x000fe200078e0216 */
[----:B------:R-:W-:Y:S01]  /*0850*/  MOV R2, 0x0 ;  /* 0x0000000000027802 */ /* 0x000fe20000000f00 */
[----:B------:R-:W0:Y:S03]  /*0860*/  LDCU.64 UR4, c[0x4][0x10] ;  /* 0x01000200ff0477ac */ /* 0x000e260008000a00 */
[----:B------:R-:W2:Y:S01]  /*0870*/  LD.E R0, desc[UR36][R10.64] ;  /* 0x000000240a007980 */ /* 0x000ea2000c101900 */
[----:B------:R1:W3:Y:S01]  /*0880*/  LDC.64 R8, c[0x4][R2] ;  /* 0x0100000002087b82 */ /* 0x0002e20000000a00 */
[----:B------:R-:W-:Y:S01]  /*0890*/  MOV R6, UR39 ;  /* 0x0000002700067c02 */ /* 0x000fe20008000f00 */
[----:B------:R-:W-:Y:S01]  /*08a0*/  IMAD.U32 R7, RZ, RZ, UR40 ;  /* 0x00000028ff077e24 */ /* 0x000fe2000f8e00ff */
[----:B0-----:R-:W-:Y:S01]  /*08b0*/  MOV R4, UR4 ;  /* 0x0000000400047c02 */ /* 0x001fe20008000f00 */
[----:B------:R-:W-:Y:S01]  /*08c0*/  IMAD.U32 R5, RZ, RZ, UR5 ;  /* 0x00000005ff057e24 */ /* 0x000fe2000f8e00ff */
[----:B--23--:R1:W-:Y:S06]  /*08d0*/  STL [R1], R0 ;  /* 0x0000000001007387 */ /* 0x00c3ec0000100800 */
[----:B------:R-:W-:-:S07]  /*08e0*/  LEPC R20, `(.L_x_9) ;  /* 0x000000001014794e */ /* 0x000fce0000000000 */
[----:B-1----:R-:W-:Y:S05]  /*08f0*/  CALL.ABS.NOINC R8 ;  /* 0x0000000008007343 */ /* 0x002fea0003c00000 */
.L_x_9:
[----:B------:R-:W-:Y:S01]  /*0900*/  IMAD.WIDE R10, R29, 0x4, R22 ;  /* 0x000000041d0a7825 */ /* 0x000fe200078e0216 */
[----:B------:R-:W-:Y:S01]  /*0910*/  MOV R3, UR42 ;  /* 0x0000002a00037c02 */ /* 0x000fe20008000f00 */
[----:B------:R-:W0:Y:S04]  /*0920*/  LDCU.64 UR4, c[0x4][0x10] ;  /* 0x01000200ff0477ac */ /* 0x000e280008000a00 */
[----:B------:R-:W-:-:S05]  /*0930*/  IMAD.WIDE R10, R3, 0x4, R10 ;  /* 0x00000004030a7825 */ /* 0x000fca00078e020a */
[----:B------:R-:W2:Y:S01]  /*0940*/  LD.E R0, desc[UR36][R10.64] ;  /* 0x000000240a007980 */ /* 0x000ea2000c101900 */
[----:B------:R1:W3:Y:S01]  /*0950*/  LDC.64 R8, c[0x4][R2] ;  /* 0x0100000002087b82 */ /* 0x0002e20000000a00 */
[----:B------:R-:W-:Y:S01]  /*0960*/  IMAD.U32 R6, RZ, RZ, UR39 ;  /* 0x00000027ff067e24 */ /* 0x000fe2000f8e00ff */
[----:B------:R-:W-:Y:S01]  /*0970*/  MOV R7, UR40 ;  /* 0x0000002800077c02 */ /* 0x000fe20008000f00 */
[----:B0-----:R-:W-:Y:S01]  /*0980*/  IMAD.U32 R4, RZ, RZ, UR4 ;  /* 0x00000004ff047e24 */ /* 0x001fe2000f8e00ff */
[----:B------:R-:W-:Y:S01]  /*0990*/  MOV R5, UR5 ;  /* 0x0000000500057c02 */ /* 0x000fe20008000f00 */
[----:B--23--:R1:W-:Y:S06]  /*09a0*/  STL [R1], R0 ;  /* 0x0000000001007387 */ /* 0x00c3ec0000100800 */
[----:B------:R-:W-:-:S07]  /*09b0*/  LEPC R20, `(.L_x_10) ;  /* 0x000000001014794e */ /* 0x000fce0000000000 */
[----:B-1----:R-:W-:Y:S05]  /*09c0*/  CALL.ABS.NOINC R8 ;  /* 0x0000000008007343 */ /* 0x002fea0003c00000 */
.L_x_10:
[----:B------:R-:W-:Y:S01]  /*09d0*/  IMAD.WIDE R4, R29, 0x4, R22 ;  /* 0x000000041d047825 */ /* 0x000fe200078e0216 */
[----:B------:R-:W-:Y:S01]  /*09e0*/  MOV R9, UR42 ;  /* 0x0000002a00097c02 */ /* 0x000fe20008000f00 */
[----:B------:R-:W0:Y:S02]  /*09f0*/  LDCU.64 UR4, c[0x4][0x10] ;  /* 0x01000200ff0477ac */ /* 0x000e240008000a00 */
[----:B------:R-:W-:-:S04]  /*0a00*/  IMAD.U32 R3, RZ, RZ, UR42 ;  /* 0x0000002aff037e24 */ /* 0x000fc8000f8e00ff */
[----:B------:R-:W-:-:S04]  /*0a10*/  IMAD.WIDE R4, R3, 0x4, R4 ;  /* 0x0000000403047825 */ /* 0x000fc800078e0204 */
[----:B------:R-:W-:-:S06]  /*0a20*/  IMAD.WIDE R8, R9, 0x4, R4 ;  /* 0x0000000409087825 */ /* 0x000fcc00078e0204 */
[----:B------:R-:W2:Y:S01]  /*0a30*/  LD.E R8, desc[UR36][R8.64] ;  /* 0x0000002408087980 */ /* 0x000ea2000c101900 */
[----:B------:R-:W1:Y:S01]  /*0a40*/  LDC.64 R2, c[0x4][R2] ;  /* 0x0100000002027b82 */ /* 0x000e620000000a00 */
[----:B0-----:R-:W-:Y:S01]  /*0a50*/  IMAD.U32 R4, RZ, RZ, UR4 ;  /* 0x00000004ff047e24 */ /* 0x001fe2000f8e00ff */
[----:B------:R-:W-:Y:S01]  /*0a60*/  MOV R5, UR5 ;  /* 0x0000000500057c02 */ /* 0x000fe20008000f00 */
[----:B------:R-:W-:Y:S01]  /*0a70*/  IMAD.U32 R6, RZ, RZ, UR39 ;  /* 0x00000027ff067e24 */ /* 0x000fe2000f8e00ff */
[----:B------:R-:W-:Y:S01]  /*0a80*/  MOV R7, UR40 ;  /* 0x0000002800077c02 */ /* 0x000fe20008000f00 */
[----:B-12---:R0:W-:Y:S06]  /*0a90*/  STL [R1], R8 ;  /* 0x0000000801007387 */ /* 0x0061ec0000100800 */
[----:B------:R-:W-:-:S07]  /*0aa0*/  LEPC R20, `(.L_x_7) ;  /* 0x000000001014794e */ /* 0x000fce0000000000 */
[----:B0-----:R-:W-:Y:S05]  /*0ab0*/  CALL.ABS.NOINC R2 ;  /* 0x0000000002007343 */ /* 0x001fea0003c00000 */
.L_x_7:
[----:B------:R-:W-:Y:S05]  /*0ac0*/  BSYNC.RECONVERGENT B6 ;  /* 0x0000000000067941 */ /* 0x000fea0003800200 */
.L_x_6:
        /* <DEDUP_REMOVED lines=8> */
[----:B------:R-:W-:Y:S01]  /*0b50*/  IMAD.U32 R6, RZ, RZ, UR39 ;  /* 0x00000027ff067e24 */ /* 0x000fe2000f8e00ff */
[----:B------:R-:W-:Y:S01]  /*0b60*/  MOV R7, UR40 ;  /* 0x0000002800077c02 */ /* 0x000fe20008000f00 */
[----:B0-----:R-:W-:Y:S01]  /*0b70*/  IMAD.U32 R4, RZ, RZ, UR4 ;  /* 0x00000004ff047e24 */ /* 0x001fe2000f8e00ff */
[----:B------:R-:W-:Y:S01]  /*0b80*/  MOV R5, UR5 ;  /* 0x0000000500057c02 */ /* 0x000fe20008000f00 */
[----:B--2---:R-:W0:Y:S02]  /*0b90*/  F2F.F64.F32 R10, R8 ;  /* 0x00000008000a7310 */ /* 0x004e240000201800 */
[----:B01----:R0:W-:Y:S04]  /*0ba0*/  STL.64 [R1], R10 ;  /* 0x0000000a01007387 */ /* 0x0031e80000100a00 */
[----:B------:R-:W-:-:S07]  /*0bb0*/  LEPC R20, `(.L_x_13) ;  /* 0x000000001014794e */ /* 0x000fce0000000000 */
[----:B0-----:R-:W-:Y:S05]  /*0bc0*/  CALL.ABS.NOINC R2 ;  /* 0x0000000002007343 */ /* 0x001fea0003c00000 */
.L_x_13:
[----:B------:R-:W-:Y:S01]  /*0bd0*/  IMAD.WIDE R10, R27, 0x4, R22 ;  /* 0x000000041b0a7825 */ /* 0x000fe200078e0216 */
[----:B------:R-:W-:Y:S01]  /*0be0*/  MOV R2, 0x0 ;  /* 0x0000000000027802 */ /* 0x000fe20000000f00 */
[----:B------:R-:W0:Y:S03]  /*0bf0*/  LDCU.64 UR4, c[0x4][0x10] ;  /* 0x01000200ff0477ac */ /* 0x000e260008000a00 */
        /* <DEDUP_REMOVED lines=9> */
.L_x_14:
[----:B------:R-:W-:-:S04]  /*0c90*/  IMAD.WIDE R10, R27, 0x4, R22 ;  /* 0x000000041b0a7825 */ /* 0x000fc800078e0216 */
[----:B------:R-:W-:Y:S01]  /*0ca0*/  IMAD.U32 R3, RZ, RZ, UR42 ;  /* 0x0000002aff037e24 */ /* 0x000fe2000f8e00ff */
[----:B------:R-:W0:Y:S03]  /*0cb0*/  LDCU.64 UR4, c[0x4][0x10] ;  /* 0x01000200ff0477ac */ /* 0x000e260008000a00 */
[----:B------:R-:W-:-:S05]  /*0cc0*/  IMAD.WIDE R10, R3, 0x4, R10 ;  /* 0x00000004030a7825 */ /* 0x000fca00078e020a */
        /* <DEDUP_REMOVED lines=9> */
.L_x_15:
        /* <DEDUP_REMOVED lines=8> */
[----:B0-----:R-:W-:Y:S01]  /*0de0*/  MOV R4, UR4 ;  /* 0x0000000400047c02 */ /* 0x001fe20008000f00 */
[----:B------:R-:W-:Y:S01]  /*0df0*/  IMAD.U32 R5, RZ, RZ, UR5 ;  /* 0x00000005ff057e24 */ /* 0x000fe2000f8e00ff */
[----:B------:R-:W-:Y:S01]  /*0e00*/  MOV R6, UR39 ;  /* 0x0000002700067c02 */ /* 0x000fe20008000f00 */
[----:B------:R-:W-:Y:S01]  /*0e10*/  IMAD.U32 R7, RZ, RZ, UR40 ;  /* 0x00000028ff077e24 */ /* 0x000fe2000f8e00ff */
[----:B-12---:R0:W-:Y:S06]  /*0e20*/  STL [R1], R8 ;  /* 0x0000000801007387 */ /* 0x0061ec0000100800 */
[----:B------:R-:W-:-:S07]  /*0e30*/  LEPC R20, `(.L_x_12) ;  /* 0x000000001014794e */ /* 0x000fce0000000000 */
[----:B0-----:R-:W-:Y:S05]  /*0e40*/  CALL.ABS.NOINC R2 ;  /* 0x0000000002007343 */ /* 0x001fea0003c00000 */
.L_x_12:
[----:B------:R-:W-:Y:S05]  /*0e50*/  BSYNC.RECONVERGENT B6 ;  /* 0x0000000000067941 */ /* 0x000fea0003800200 */
.L_x_11:
        /* <DEDUP_REMOVED lines=16> */
.L_x_18:
        /* <DEDUP_REMOVED lines=12> */
.L_x_19:
        /* <DEDUP_REMOVED lines=13> */
.L_x_20:
        /* <DEDUP_REMOVED lines=15> */
.L_x_17:
[----:B------:R-:W-:Y:S05]  /*11e0*/  BSYNC.RECONVERGENT B6 ;  /* 0x0000000000067941 */ /* 0x000fea0003800200 */
.L_x_16:
[----:B------:R-:W-:Y:S01]  /*11f0*/  ISETP.NE.AND P6, PT, R24, RZ, PT ;  /* 0x000000ff1800720c */ /* 0x000fe20003fc5270 */
[----:B------:R-:W-:Y:S01]  /*1200*/  IMAD.U32 R0, RZ, RZ, UR41 ;  /* 0x00000029ff007e24 */ /* 0x000fe2000f8e00ff */
[----:B------:R-:W-:Y:S01]  /*1210*/  MOV R2, UR41 ;  /* 0x0000002900027c02 */ /* 0x000fe20008000f00 */
[----:B------:R-:W-:Y:S01]  /*1220*/  IMAD.U32 R4, RZ, RZ, UR41 ;  /* 0x00000029ff047e24 */ /* 0x000fe2000f8e00ff */
[----:B------:R-:W-:Y:S01]  /*1230*/  MOV R6, UR41 ;  /* 0x0000002900067c02 */ /* 0x000fe20008000f00 */
[----:B------:R-:W-:Y:S01]  /*1240*/  IMAD R29, R0, 0x4, R29 ;  /* 0x00000004001d7824 */ /* 0x000fe200078e021d */
[----:B------:R-:W-:Y:S01]  /*1250*/  LEA R27, R2, R27, 0x2 ;  /* 0x0000001b021b7211 */ /* 0x000fe200078e10ff */
[----:B------:R-:W-:Y:S01]  /*1260*/  IMAD R25, R4, 0x4, R25 ;  /* 0x0000000404197824 */ /* 0x000fe200078e0219 */
[----:B------:R-:W-:-:S05]  /*1270*/  LEA R17, R6, R17, 0x2 ;  /* 0x0000001106117211 */ /* 0x000fca00078e10ff */
[----:B------:R-:W-:Y:S05]  /*1280*/  @P6 BRA `(.L_x_21) ;  /* 0xfffffff0003c6947 */ /* 0x000fea000383ffff */
[----:B------:R-:W-:Y:S05]  /*1290*/  BSYNC.RECONVERGENT B7 ;  /* 0x0000000000077941 */ /* 0x000fea0003800200 */
.L_x_0:
[----:B------:R-:W-:-:S13]  /*12a0*/  ISETP.NE.AND P0, PT, RZ, UR43, PT ;  /* 0x0000002bff007c0c */ /* 0x000fda000bf05270 */
[----:B------:R-:W-:Y:S05]  /*12b0*/  @!P0 EXIT ;  /* 0x000000000000894d */ /* 0x000fea0003800000 */
[----:B------:R-:W0:Y:S01]  /*12c0*/  S2R R25, SR_TID.X ;  /* 0x0000000000197919 */ /* 0x000e220000002100 */
[----:B------:R-:W-:Y:S01]  /*12d0*/  UIADD3 UR4, UPT, UPT, -UR43, URZ, URZ ;  /* 0x000000ff2b047290 */ /* 0x000fe2000fffe1ff */
[----:B------:R-:W-:-:S05]  /*12e0*/  IMAD.U32 R0, RZ, RZ, UR41 ;  /* 0x00000029ff007e24 */ /* 0x000fca000f8e00ff */
[----:B------:R-:W-:Y:S01]  /*12f0*/  MOV R24, UR4 ;  /* 0x0000000400187c02 */ /* 0x000fe20008000f00 */
[----:B0-----:R-:W-:-:S07]  /*1300*/  IMAD R25, R0, UR38, R25 ;  /* 0x0000002600197c24 */ /* 0x001fce000f8e0219 */
.L_x_27:
        /* <DEDUP_REMOVED lines=10> */
[----:B------:R1:W3:Y:S01]  /*13b0*/  LDC.64 R8, c[0x4][R2] ;  /* 0x0100000002087b82 */ /* 0x0002e20000000a00 */
[----:B------:R-:W-:Y:S01]  /*13c0*/  MOV R6, UR39 ;  /* 0x0000002700067c02 */ /* 0x000fe20008000f00 */
[----:B------:R-:W-:Y:S01]  /*13d0*/  IMAD.U32 R7, RZ, RZ, UR40 ;  /* 0x00000028ff077e24 */ /* 0x000fe2000f8e00ff */
[----:B0-----:R-:W-:Y:S01]  /*13e0*/  MOV R4, UR4 ;  /* 0x0000000400047c02 */ /* 0x001fe20008000f00 */
[----:B------:R-:W-:Y:S01]  /*13f0*/  IMAD.U32 R5, RZ, RZ, UR5 ;  /* 0x00000005ff057e24 */ /* 0x000fe2000f8e00ff */
[----:B--2---:R-:W0:Y:S02]  /*1400*/  F2F.F64.F32 R12, R10 ;  /* 0x0000000a000c7310 */ /* 0x004e240000201800 */
[----:B0--3--:R1:W-:Y:S04]  /*1410*/  STL.64 [R1], R12 ;  /* 0x0000000c01007387 */ /* 0x0093e80000100a00 */
[----:B------:R-:W-:-:S07]  /*1420*/  LEPC R20, `(.L_x_24) ;  /* 0x000000001014794e */ /* 0x000fce0000000000 */
[----:B-1----:R-:W-:Y:S05]  /*1430*/  CALL.ABS.NOINC R8 ;  /* 0x0000000008007343 */ /* 0x002fea0003c00000 */
.L_x_24:
[----:B------:R-:W-:Y:S01]  /*1440*/  IMAD.WIDE R16, R25, 0x4, R22 ;  /* 0x0000000419107825 */ /* 0x000fe200078e0216 */
[----:B------:R-:W0:Y:S04]  /*1450*/  LDCU.64 UR4, c[0x4][0x10] ;  /* 0x01000200ff0477ac */ /* 0x000e280008000a00 */
        /* <DEDUP_REMOVED lines=9> */
.L_x_25:
        /* <DEDUP_REMOVED lines=12> */
.L_x_26:
[----:B------:R-:W-:Y:S01]  /*15b0*/  IMAD.U32 R3, RZ, RZ, UR42 ;  /* 0x0000002aff037e24 */ /* 0x000fe2000f8e00ff */
[----:B------:R-:W0:Y:S03]  /*15c0*/  LDCU.64 UR4, c[0x4][0x10] ;  /* 0x01000200ff0477ac */ /* 0x000e260008000a00 */
[----:B------:R-:W-:-:S06]  /*15d0*/  IMAD.WIDE R16, R3, 0x4, R16 ;  /* 0x0000000403107825 */ /* 0x000fcc00078e0210 */
[----:B------:R-:W2:Y:S01]  /*15e0*/  LD.E R16, desc[UR36][R16.64] ;  /* 0x0000002410107980 */ /* 0x000ea2000c101900 */
[----:B------:R-:W1:Y:S01]  /*15f0*/  LDC.64 R2, c[0x4][R2] ;  /* 0x0100000002027b82 */ /* 0x000e620000000a00 */
[----:B------:R-:W-:Y:S01]  /*1600*/  MOV R6, UR39 ;  /* 0x0000002700067c02 */ /* 0x000fe20008000f00 */
[----:B------:R-:W-:Y:S01]  /*1610*/  IMAD.U32 R7, RZ, RZ, UR40 ;  /* 0x00000028ff077e24 */ /* 0x000fe2000f8e00ff */
[----:B0-----:R-:W-:Y:S01]  /*1620*/  MOV R4, UR4 ;  /* 0x0000000400047c02 */ /* 0x001fe20008000f00 */
[----:B------:R-:W-:Y:S01]  /*1630*/  IMAD.U32 R5, RZ, RZ, UR5 ;  /* 0x00000005ff057e24 */ /* 0x000fe2000f8e00ff */
[----:B-12---:R0:W-:Y:S06]  /*1640*/  STL [R1], R16 ;  /* 0x0000001001007387 */ /* 0x0061ec0000100800 */
[----:B------:R-:W-:-:S07]  /*1650*/  LEPC R20, `(.L_x_23) ;  /* 0x000000001014794e */ /* 0x000fce0000000000 */
[----:B0-----:R-:W-:Y:S05]  /*1660*/  CALL.ABS.NOINC R2 ;  /* 0x0000000002007343 */ /* 0x001fea0003c00000 */
.L_x_23:
[----:B------:R-:W-:Y:S05]  /*1670*/  BSYNC.RECONVERGENT B6 ;  /* 0x0000000000067941 */ /* 0x000fea0003800200 */
.L_x_22:
[----:B------:R-:W-:Y:S02]  /*1680*/  ISETP.NE.AND P6, PT, R26, RZ, PT ;  /* 0x000000ff1a00720c */ /* 0x000fe40003fc5270 */
[----:B------:R-:W-:-:S11]  /*1690*/  IADD3 R25, PT, PT, R25, UR41, RZ ;  /* 0x0000002919197c10 */ /* 0x000fd6000fffe0ff */
[----:B------:R-:W-:Y:S05]  /*16a0*/  @P6 BRA `(.L_x_27) ;  /* 0xfffffffc00186947 */ /* 0x000fea000383ffff */
[----:B------:R-:W-:Y:S05]  /*16b0*/  EXIT ;  /* 0x000000000000794d */ /* 0x000fea0003800000 */
.L_x_28:
[----:B------:R-:W-:-:S00]  /*16c0*/  BRA `(.L_x_28) ;  /* 0xfffffffc00fc7947 */ /* 0x000fc0000383ffff */
[----:B------:R-:W-:-:S00]  /*16d0*/  NOP ;  /* 0x0000000000007918 */ /* 0x000fc00000000000 */
        /* <DEDUP_REMOVED lines=10> */
.L_x_29:


//--------------------- .nv.global.init           --------------------------
	.section	.nv.global.init,"aw",@progbits
.nv.global.init:
	.type		$str,@object
	.size		$str,($str$1 - $str)
$str:
        /*0000*/ 	.byte	0x25, 0x2e, 0x32, 0x66, 0x20, 0x00
	.type		$str$1,@object
	.size		$str$1,(.L_1 - $str$1)
$str$1:
        /*0006*/ 	.byte	0x6e, 0x5f, 0x7b, 0x25, 0x64, 0x7d, 0x20, 0x00
.L_1:


//--------------------- .nv.shared.reserved.0     --------------------------
	.section	.nv.shared.reserved.0,"aw",@nobits
	.weak		__nv_reservedSMEM_offset_0_alias
	.size		__nv_reservedSMEM_offset_0_alias, 0, 64
	.other		__nv_reservedSMEM_offset_0_alias,@"STO_CUDA_RESERVED_SHARED STV_DEFAULT"
__nv_reservedSMEM_offset_0_alias:
	.zero		0
	.zero		64


//--------------------- .nv.constant0._Z10readStructiP12Table_struct --------------------------
	.section	.nv.constant0._Z10readStructiP12Table_struct,"a",@progbits
	.sectionflags	@""
	.align	4
.nv.constant0._Z10readStructiP12Table_struct:
	.zero		912


//--------------------- SYMBOLS --------------------------

	.type		.nv.reservedSmem.offset0,@object
	.size		.nv.reservedSmem.offset0,0x4
	.type		vprintf,@function
